//
// Generated by NVIDIA NVVM Compiler
//
// Compiler Build ID: CL-36424714
// Cuda compilation tools, release 13.0, V13.0.88
// Based on NVVM 20.0.0
//

.version 9.0
.target sm_100
.address_size 64

	// .globl	_Z14showThreadInfov
.extern .func  (.param .b32 func_retval0) vprintf
(
	.param .b64 vprintf_param_0,
	.param .b64 vprintf_param_1
)
;
.global .align 1 .b8 $str[41] = {66, 108, 111, 99, 107, 32, 37, 100, 44, 32, 84, 104, 114, 101, 97, 100, 32, 37, 100, 32, 45, 62, 32, 71, 108, 111, 98, 97, 108, 32, 105, 110, 100, 101, 120, 58, 32, 37, 100, 10};

.visible .entry _Z14showThreadInfov()
{
	.local .align 8 .b8 	__local_depot0[16];
	.reg .b64 	%SP;
	.reg .b64 	%SPL;
	.reg .b32 	%r<7>;
	.reg .b64 	%rd<5>;

	mov.u64 	%SPL, __local_depot0;
	cvta.local.u64 	%SP, %SPL;
	add.u64 	%rd1, %SP, 0;
	add.u64 	%rd2, %SPL, 0;
	mov.u32 	%r1, %ctaid.x;
	mov.u32 	%r2, %ntid.x;
	mov.u32 	%r3, %tid.x;
	mad.lo.s32 	%r4, %r1, %r2, %r3;
	st.local.v2.u32 	[%rd2], {%r1, %r3};
	st.local.u32 	[%rd2+8], %r4;
	mov.u64 	%rd3, $str;
	cvta.global.u64 	%rd4, %rd3;
	{ // callseq 0, 0
	.param .b64 param0;
	st.param.b64 	[param0], %rd4;
	.param .b64 param1;
	st.param.b64 	[param1], %rd1;
	.param .b32 retval0;
	call.uni (retval0), 
	vprintf, 
	(
	param0, 
	param1
	);
	ld.param.b32 	%r5, [retval0];
	} // callseq 0
	ret;

}


// ===== COMPILED SASS (sm_100) =====

	.target	sm_100

	.elftype	@"ET_EXEC"


//--------------------- .note.nv.tkinfo           --------------------------
	.section	.note.nv.tkinfo,"",@"SHT_NOTE"
	.sectionflags	@"SHF_NOTE_NV_TKINFO"
	.tkinfo
        /*0018*/ 	.word	0x00000002
        /*0030*/ 	.string	""
        /*0030*/ 	.string	"ptxas"
        /*0030*/ 	.string	"Cuda compilation tools, release 13.0, V13.0.88"
        /*0030*/ 	.string	"Build cuda_13.0.r13.0/compiler.36424714_0"
        /*0030*/ 	.string	"-arch sm_100 -m 64 "



//--------------------- .note.nv.cuinfo           --------------------------
	.section	.note.nv.cuinfo,"",@"SHT_NOTE"
	.sectionflags	@"SHF_NOTE_NV_CUINFO"
        /*0018*/ 	.short	0x0002
        /*001a*/ 	.short	0x0064
        /*001c*/ 	.short	0x0082
	.zero		2


//--------------------- .nv.info                  --------------------------
	.section	.nv.info,"",@"SHT_CUDA_INFO"
	.align	4


	//----- nvinfo : EIATTR_REGCOUNT
	.align		4
        /*0000*/ 	.byte	0x04, 0x2f
        /*0002*/ 	.short	(.L_2 - .L_1)
	.align		4
.L_1:
        /*0004*/ 	.word	index@(_Z14showThreadInfov)
        /*0008*/ 	.word	0x00000018


	//----- nvinfo : EIATTR_FRAME_SIZE
	.align		4
.L_2:
        /*000c*/ 	.byte	0x04, 0x11
        /*000e*/ 	.short	(.L_4 - .L_3)
	.align		4
.L_3:
        /*0010*/ 	.word	index@(_Z14showThreadInfov)
        /*0014*/ 	.word	0x00000010


	//----- nvinfo : EIATTR_MIN_STACK_SIZE
	.align		4
.L_4:
        /*0018*/ 	.byte	0x04, 0x12
        /*001a*/ 	.short	(.L_6 - .L_5)
	.align		4
.L_5:
        /*001c*/ 	.word	index@(_Z14showThreadInfov)
        /*0020*/ 	.word	0x00000010
.L_6:


//--------------------- .nv.compat                --------------------------
	.section	.nv.compat,"",@"SHT_CUDA_COMPAT_INFO"
	.align	4
        /*0000*/ 	.byte	0x02, 0x09, 0x00, 0x00, 0x02, 0x02, 0x01, 0x00, 0x02, 0x05, 0x05, 0x00, 0x03, 0x07, 0x01, 0x01
        /*0010*/ 	.byte	0x02, 0x03, 0x00, 0x00, 0x02, 0x06, 0x01, 0x00, 0x04, 0x0b, 0x08, 0x00, 0x09, 0x00, 0x00, 0x00
        /*0020*/ 	.byte	0x00, 0x00, 0x00, 0x00


//--------------------- .nv.info._Z14showThreadInfov --------------------------
	.section	.nv.info._Z14showThreadInfov,"",@"SHT_CUDA_INFO"
	.sectionflags	@""
	.align	4


	//----- nvinfo : EIATTR_CUDA_API_VERSION
	.align		4
        /*0000*/ 	.byte	0x04, 0x37
        /*0002*/ 	.short	(.L_8 - .L_7)
.L_7:
        /*0004*/ 	.word	0x00000082


	//----- nvinfo : EIATTR_SPARSE_MMA_MASK
	.align		4
.L_8:
        /*0008*/ 	.byte	0x03, 0x50
        /*000a*/ 	.short	0x0000


	//----- nvinfo : EIATTR_MAXREG_COUNT
	.align		4
        /*000c*/ 	.byte	0x03, 0x1b
        /*000e*/ 	.short	0x00ff


	//----- nvinfo : EIATTR_EXTERNS
	.align		4
        /*0010*/ 	.byte	0x04, 0x0f
        /*0012*/ 	.short	(.L_10 - .L_9)


	//   ....[0]....
	.align		4
.L_9:
        /*0014*/ 	.word	index@(vprintf)


	//----- nvinfo : EIATTR_MERCURY_ISA_VERSION
	.align		4
.L_10:
        /*0018*/ 	.byte	0x03, 0x5f
        /*001a*/ 	.short	0x0101


	//----- nvinfo : EIATTR_VRC_CTA_INIT_COUNT
	.align		4
        /*001c*/ 	.byte	0x02, 0x4a
	.zero		1
	.zero		1


	//----- nvinfo : EIATTR_SYSCALL_OFFSETS
	.align		4
        /*0020*/ 	.byte	0x04, 0x46
        /*0022*/ 	.short	(.L_12 - .L_11)


	//   ....[0]....
.L_11:
        /*0024*/ 	.word	0x00000120


	//----- nvinfo : EIATTR_EXIT_INSTR_OFFSETS
	.align		4
.L_12:
        /*0028*/ 	.byte	0x04, 0x1c
        /*002a*/ 	.short	(.L_14 - .L_13)


	//   ....[0]....
.L_13:
        /*002c*/ 	.word	0x00000130


	//----- nvinfo : EIATTR_SW_WAR
	.align		4
.L_14:
        /*0030*/ 	.byte	0x04, 0x36
        /*0032*/ 	.short	(.L_16 - .L_15)
.L_15:
        /*0034*/ 	.word	0x00000008
.L_16:


//--------------------- .nv.callgraph             --------------------------
	.section	.nv.callgraph,"",@"SHT_CUDA_CALLGRAPH"
	.align	4
	.sectionentsize	8
	.align		4
        /*0000*/ 	.word	0x00000000
	.align		4
        /*0004*/ 	.word	0xffffffff
	.align		4
        /*0008*/ 	.word	index@(_Z14showThreadInfov)
	.align		4
        /*000c*/ 	.word	index@(vprintf)
	.align		4
        /*0010*/ 	.word	0x00000000
	.align		4
        /*0014*/ 	.word	0xfffffffe
	.align		4
        /*0018*/ 	.word	0x00000000
	.align		4
        /*001c*/ 	.word	0xfffffffd
	.align		4
        /*0020*/ 	.word	0x00000000
	.align		4
        /*0024*/ 	.word	0xfffffffc


//--------------------- .nv.constant4             --------------------------
	.section	.nv.constant4,"a",@progbits
	.align	8
	.align		8
.nv.constant4:
        /*0000*/ 	.dword	vprintf
	.align		8
        /*0008*/ 	.dword	$str


//--------------------- .text._Z14showThreadInfov --------------------------
	.section	.text._Z14showThreadInfov,"ax",@progbits
	.align	128
        .global         _Z14showThreadInfov
        .type           _Z14showThreadInfov,@function
        .size           _Z14showThreadInfov,(.L_x_2 - _Z14showThreadInfov)
        .other          _Z14showThreadInfov,@"STO_CUDA_ENTRY STV_DEFAULT"
_Z14showThreadInfov:
.text._Z14showThreadInfov:
[----:B------:R-:W0:Y:S01]  /*0000*/  LDC R1, c[0x0][0x37c] ;  /* 0x0000df00ff017b82 */ /* 0x000e220000000800 */
[----:B------:R-:W1:Y:S01]  /*0010*/  S2R R8, SR_CTAID.X ;  /* 0x0000000000087919 */ /* 0x000e620000002500 */
[----:B------:R-:W2:Y:S01]  /*0020*/  LDCU UR5, c[0x0][0x2fc] ;  /* 0x00005f80ff0577ac */ /* 0x000ea20008000800 */
[----:B------:R-:W-:Y:S01]  /*0030*/  MOV R2, 0x0 ;  /* 0x0000000000027802 */ /* 0x000fe20000000f00 */
[----:B0-----:R-:W-:Y:S01]  /*0040*/  VIADD R1, R1, 0xfffffff0 ;  /* 0xfffffff001017836 */ /* 0x001fe20000000000 */
[----:B------:R-:W1:Y:S01]  /*0050*/  S2R R9, SR_TID.X ;  /* 0x0000000000097919 */ /* 0x000e620000002100 */
[----:B------:R-:W1:Y:S03]  /*0060*/  LDCU UR6, c[0x0][0x360] ;  /* 0x00006c00ff0677ac */ /* 0x000e660008000800 */
[----:B------:R-:W0:Y:S01]  /*0070*/  LDC.64 R2, c[0x4][R2] ;  /* 0x0100000002027b82 */ /* 0x000e220000000a00 */
[----:B------:R-:W3:Y:S02]  /*0080*/  LDCU UR4, c[0x0][0x2f8] ;  /* 0x00005f00ff0477ac */ /* 0x000ee40008000800 */
[----:B---3--:R-:W-:-:S05]  /*0090*/  IADD3 R6, P0, PT, R1, UR4, RZ ;  /* 0x0000000401067c10 */ /* 0x008fca000ff1e0ff */
[----:B--2---:R-:W-:Y:S02]  /*00a0*/  IMAD.X R7, RZ, RZ, UR5, P0 ;  /* 0x00000005ff077e24 */ /* 0x004fe400080e06ff */
[----:B-1----:R-:W-:Y:S01]  /*00b0*/  IMAD R0, R8, UR6, R9 ;  /* 0x0000000608007c24 */ /* 0x002fe2000f8e0209 */
[----:B------:R1:W-:Y:S01]  /*00c0*/  STL.64 [R1], R8 ;  /* 0x0000000801007387 */ /* 0x0003e20000100a00 */
[----:B------:R-:W2:Y:S03]  /*00d0*/  LDCU.64 UR6, c[0x4][0x8] ;  /* 0x01000100ff0677ac */ /* 0x000ea60008000a00 */
[----:B------:R1:W-:Y:S01]  /*00e0*/  STL [R1+0x8], R0 ;  /* 0x0000080001007387 */ /* 0x0003e20000100800 */
[----:B--2---:R-:W-:Y:S01]  /*00f0*/  IMAD.U32 R4, RZ, RZ, UR6 ;  /* 0x00000006ff047e24 */ /* 0x004fe2000f8e00ff */
[----:B01----:R-:W-:-:S07]  /*0100*/  MOV R5, UR7 ;  /* 0x0000000700057c02 */ /* 0x003fce0008000f00 */
[----:B------:R-:W-:-:S07]  /*0110*/  LEPC R20, `(.L_x_0) ;  /* 0x000000001014794e */ /* 0x000fce0000000000 */
[----:B------:R-:W-:Y:S05]  /*0120*/  CALL.ABS.NOINC R2 ;  /* 0x0000000002007343 */ /* 0x000fea0003c00000 */
.L_x_0:
[----:B------:R-:W-:Y:S05]  /*0130*/  EXIT ;  /* 0x000000000000794d */ /* 0x000fea0003800000 */
.L_x_1:
[----:B------:R-:W-:-:S00]  /*0140*/  BRA `(.L_x_1) ;  /* 0xfffffffc00fc7947 */ /* 0x000fc0000383ffff */
[----:B------:R-:W-:-:S00]  /*0150*/  NOP ;  /* 0x0000000000007918 */ /* 0x000fc00000000000 */
        /* <DEDUP_REMOVED lines=10> */
.L_x_2:


//--------------------- .nv.global.init           --------------------------
	.section	.nv.global.init,"aw",@progbits
.nv.global.init:
	.type		$str,@object
	.size		$str,(.L_0 - $str)
$str:
        /*0000*/ 	.byte	0x42, 0x6c, 0x6f, 0x63, 0x6b, 0x20, 0x25, 0x64, 0x2c, 0x20, 0x54, 0x68, 0x72, 0x65, 0x61, 0x64
        /*0010*/ 	.byte	0x20, 0x25, 0x64, 0x20, 0x2d, 0x3e, 0x20, 0x47, 0x6c, 0x6f, 0x62, 0x61, 0x6c, 0x20, 0x69, 0x6e
        /*0020*/ 	.byte	0x64, 0x65, 0x78, 0x3a, 0x20, 0x25, 0x64, 0x0a, 0x00
.L_0:


//--------------------- .nv.shared.reserved.0     --------------------------
	.section	.nv.shared.reserved.0,"aw",@nobits
	.weak		__nv_reservedSMEM_offset_0_alias
	.size		__nv_reservedSMEM_offset_0_alias, 0, 64
	.other		__nv_reservedSMEM_offset_0_alias,@"STO_CUDA_RESERVED_SHARED STV_DEFAULT"
__nv_reservedSMEM_offset_0_alias:
	.zero		0
	.zero		64


//--------------------- .nv.constant0._Z14showThreadInfov --------------------------
	.section	.nv.constant0._Z14showThreadInfov,"a",@progbits
	.sectionflags	@""
	.align	4
.nv.constant0._Z14showThreadInfov:
	.zero		896


//--------------------- SYMBOLS --------------------------

	.type		.nv.reservedSmem.offset0,@object
	.size		.nv.reservedSmem.offset0,0x4
	.type		vprintf,@function
